	.headerflags	@"EF_CUDA_TEXMODE_UNIFIED EF_CUDA_64BIT_ADDRESS EF_CUDA_ACCELERATORS EF_CUDA_SM90 EF_CUDA_VIRTUAL_SM(EF_CUDA_SM90)"
	.elftype	@"ET_EXEC"


//--------------------- .nv.info                  --------------------------
	.section	.nv.info,"",@"SHT_CUDA_INFO"
	.align	4


	//----- nvinfo : EIATTR_REGCOUNT
	.align		4
        /*0000*/ 	.byte	0x04, 0x2f
        /*0002*/ 	.short	(.L_1 - .L_0)
	.align		4
.L_0:
        /*0004*/ 	.word	index@(triton_poi_fused_add_relu_threshold_backward_1)
        /*0008*/ 	.word	0x0000000e


	//----- nvinfo : EIATTR_MIN_STACK_SIZE
	.align		4
.L_1:
        /*000c*/ 	.byte	0x04, 0x12
        /*000e*/ 	.short	(.L_3 - .L_2)
	.align		4
.L_2:
        /*0010*/ 	.word	index@(triton_poi_fused_add_relu_threshold_backward_1)
        /*0014*/ 	.word	0x00000000


	//----- nvinfo : EIATTR_FRAME_SIZE
	.align		4
.L_3:
        /*0018*/ 	.byte	0x04, 0x11
        /*001a*/ 	.short	(.L_5 - .L_4)
	.align		4
.L_4:
        /*001c*/ 	.word	index@(triton_poi_fused_add_relu_threshold_backward_1)
        /*0020*/ 	.word	0x00000000


	//----- nvinfo : EIATTR_MIN_STACK_SIZE
	.align		4
.L_5:
        /*0024*/ 	.byte	0x04, 0x12
        /*0026*/ 	.short	(.L_7 - .L_6)
	.align		4
.L_6:
        /*0028*/ 	.word	index@(triton_poi_fused_add_relu_threshold_backward_1)
        /*002c*/ 	.word	0x00000000
.L_7:


//--------------------- .nv.info.triton_poi_fused_add_relu_threshold_backward_1 --------------------------
	.section	.nv.info.triton_poi_fused_add_relu_threshold_backward_1,"",@"SHT_CUDA_INFO"
	.sectionflags	@""
	.align	4


	//----- nvinfo : EIATTR_CUDA_API_VERSION
	.align		4
        /*0000*/ 	.byte	0x04, 0x37
        /*0002*/ 	.short	(.L_9 - .L_8)
.L_8:
        /*0004*/ 	.word	0x0000007c


	//----- nvinfo : EIATTR_KPARAM_INFO
	.align		4
.L_9:
        /*0008*/ 	.byte	0x04, 0x17
        /*000a*/ 	.short	(.L_11 - .L_10)
.L_10:
        /*000c*/ 	.word	0x00000000
        /*0010*/ 	.short	0x0003
        /*0012*/ 	.short	0x0018
        /*0014*/ 	.byte	0x00, 0xf0, 0x11, 0x00


	//----- nvinfo : EIATTR_KPARAM_INFO
	.align		4
.L_11:
        /*0018*/ 	.byte	0x04, 0x17
        /*001a*/ 	.short	(.L_13 - .L_12)
.L_12:
        /*001c*/ 	.word	0x00000000
        /*0020*/ 	.short	0x0002
        /*0022*/ 	.short	0x0010
        /*0024*/ 	.byte	0x00, 0xf4, 0x21, 0x00


	//----- nvinfo : EIATTR_KPARAM_INFO
	.align		4
.L_13:
        /*0028*/ 	.byte	0x04, 0x17
        /*002a*/ 	.short	(.L_15 - .L_14)
.L_14:
        /*002c*/ 	.word	0x00000000
        /*0030*/ 	.short	0x0001
        /*0032*/ 	.short	0x0008
        /*0034*/ 	.byte	0x00, 0xf4, 0x21, 0x00


	//----- nvinfo : EIATTR_KPARAM_INFO
	.align		4
.L_15:
        /*0038*/ 	.byte	0x04, 0x17
        /*003a*/ 	.short	(.L_17 - .L_16)
.L_16:
        /*003c*/ 	.word	0x00000000
        /*0040*/ 	.short	0x0000
        /*0042*/ 	.short	0x0000
        /*0044*/ 	.byte	0x00, 0xf4, 0x21, 0x00


	//----- nvinfo : EIATTR_SPARSE_MMA_MASK
	.align		4
.L_17:
        /*0048*/ 	.byte	0x03, 0x50
        /*004a*/ 	.short	0x0000


	//----- nvinfo : EIATTR_MAXREG_COUNT
	.align		4
        /*004c*/ 	.byte	0x03, 0x1b
        /*004e*/ 	.short	0x00ff


	//----- nvinfo : EIATTR_EXIT_INSTR_OFFSETS
	.align		4
        /*0050*/ 	.byte	0x04, 0x1c
        /*0052*/ 	.short	(.L_19 - .L_18)


	//   ....[0]....
.L_18:
        /*0054*/ 	.word	0x00000180


	//   ....[1]....
        /*0058*/ 	.word	0x000001a0


	//----- nvinfo : EIATTR_REQNTID
	.align		4
.L_19:
        /*005c*/ 	.byte	0x04, 0x10
        /*005e*/ 	.short	(.L_21 - .L_20)
.L_20:
        /*0060*/ 	.word	0x00000080
        /*0064*/ 	.word	0x00000001
        /*0068*/ 	.word	0x00000001


	//----- nvinfo : EIATTR_CBANK_PARAM_SIZE
	.align		4
.L_21:
        /*006c*/ 	.byte	0x03, 0x19
        /*006e*/ 	.short	0x001c


	//----- nvinfo : EIATTR_PARAM_CBANK
	.align		4
        /*0070*/ 	.byte	0x04, 0x0a
        /*0072*/ 	.short	(.L_23 - .L_22)
	.align		4
.L_22:
        /*0074*/ 	.word	index@(.nv.constant0.triton_poi_fused_add_relu_threshold_backward_1)
        /*0078*/ 	.short	0x0210
        /*007a*/ 	.short	0x001c


	//----- nvinfo : EIATTR_SW_WAR
	.align		4
.L_23:
        /*007c*/ 	.byte	0x04, 0x36
        /*007e*/ 	.short	(.L_25 - .L_24)
.L_24:
        /*0080*/ 	.word	0x00000008
.L_25:


//--------------------- .nv.callgraph             --------------------------
	.section	.nv.callgraph,"",@"SHT_CUDA_CALLGRAPH"
	.align	4
	.sectionentsize	8
	.align		4
        /*0000*/ 	.word	0x00000000
	.align		4
        /*0004*/ 	.word	0xffffffff
	.align		4
        /*0008*/ 	.word	0x00000000
	.align		4
        /*000c*/ 	.word	0xfffffffe
	.align		4
        /*0010*/ 	.word	0x00000000
	.align		4
        /*0014*/ 	.word	0xfffffffd
	.align		4
        /*0018*/ 	.word	0x00000000
	.align		4
        /*001c*/ 	.word	0xfffffffc


//--------------------- .text.triton_poi_fused_add_relu_threshold_backward_1 --------------------------
	.section	.text.triton_poi_fused_add_relu_threshold_backward_1,"ax",@progbits
	.align	128
        .global         triton_poi_fused_add_relu_threshold_backward_1
        .type           triton_poi_fused_add_relu_threshold_backward_1,@function
        .size           triton_poi_fused_add_relu_threshold_backward_1,(.L_x_1 - triton_poi_fused_add_relu_threshold_backward_1)
        .other          triton_poi_fused_add_relu_threshold_backward_1,@"STO_CUDA_ENTRY STV_DEFAULT"
triton_poi_fused_add_relu_threshold_backward_1:
.text.triton_poi_fused_add_relu_threshold_backward_1:
[----:B------:R-:W0:Y:S02]  /*0000*/  LDC R1, c[0x0][0x28] ;  /* 0x00000a00ff017b82 */ /* 0x000e240000000800 */
[----:B------:R-:W1:Y:S01]  /*0010*/  S2R R0, SR_TID.X ;  /* 0x0000000000007919 */ /* 0x000e620000002100 */
[----:B------:R-:W2:Y:S01]  /*0020*/  LDC.64 R2, c[0x0][0x218] ;  /* 0x00008600ff027b82 */ /* 0x000ea20000000a00 */
[----:B------:R-:W-:Y:S01]  /*0030*/  IMAD.MOV.U32 R9, RZ, RZ, RZ ;  /* 0x000000ffff097224 */ /* 0x000fe200078e00ff */
[----:B------:R-:W-:Y:S01]  /*0040*/  ULDC.64 UR4, c[0x0][0x208] ;  /* 0x0000820000047ab9 */ /* 0x000fe20000000a00 */
[----:B------:R-:W3:Y:S01]  /*0050*/  S2R R7, SR_CTAID.X ;  /* 0x0000000000077919 */ /* 0x000ee20000002500 */
[----:B------:R-:W-:-:S04]  /*0060*/  ULDC.64 UR6, c[0x0][0x220] ;  /* 0x0000880000067ab9 */ /* 0x000fc80000000a00 */
[----:B------:R-:W4:Y:S01]  /*0070*/  LDC.64 R4, c[0x0][0x210] ;  /* 0x00008400ff047b82 */ /* 0x000f220000000a00 */
[----:B-1----:R-:W-:-:S05]  /*0080*/  LOP3.LUT R0, R0, 0x7f, RZ, 0xc0, !PT ;  /* 0x0000007f00007812 */ /* 0x002fca00078ec0ff */
[----:B---3--:R-:W-:Y:S02]  /*0090*/  IMAD R7, R7, 0x80, R0 ;  /* 0x0000008007077824 */ /* 0x008fe400078e0200 */
[----:B------:R-:W-:Y:S02]  /*00a0*/  IMAD.MOV.U32 R0, RZ, RZ, RZ ;  /* 0x000000ffff007224 */ /* 0x000fe400078e00ff */
[C---:B--2---:R-:W-:Y:S01]  /*00b0*/  IMAD.WIDE R2, R7.reuse, 0x4, R2 ;  /* 0x0000000407027825 */ /* 0x044fe200078e0202 */
[----:B------:R-:W-:-:S03]  /*00c0*/  ISETP.GE.AND P0, PT, R7, 0x100, PT ;  /* 0x000001000700780c */ /* 0x000fc60003f06270 */
[----:B----4-:R-:W-:-:S10]  /*00d0*/  IMAD.WIDE R4, R7, 0x4, R4 ;  /* 0x0000000407047825 */ /* 0x010fd400078e0204 */
[----:B------:R-:W2:Y:S04]  /*00e0*/  @!P0 LDG.E R0, desc[UR4][R2.64] ;  /* 0x0000000402008981 */ /* 0x000ea8000c1e1900 */
[----:B------:R-:W2:Y:S02]  /*00f0*/  @!P0 LDG.E R9, desc[UR4][R4.64] ;  /* 0x0000000404098981 */ /* 0x000ea4000c1e1900 */
[----:B--2---:R-:W-:Y:S01]  /*0100*/  FADD R6, R9, R0 ;  /* 0x0000000009067221 */ /* 0x004fe20000000000 */
[----:B------:R-:W-:-:S04]  /*0110*/  FSETP.GEU.AND P1, PT, R0, -R9, PT ;  /* 0x800000090000720b */ /* 0x000fc80003f2e000 */
[----:B------:R-:W-:Y:S02]  /*0120*/  FSEL R9, R6, RZ, P1 ;  /* 0x000000ff06097208 */ /* 0x000fe40000800000 */
[----:B------:R-:W-:Y:S02]  /*0130*/  IADD3 R6, P1, R7, UR6, RZ ;  /* 0x0000000607067c10 */ /* 0x000fe4000ff3e0ff */
[----:B------:R-:W-:Y:S01]  /*0140*/  FSETP.GTU.AND P2, PT, R9, RZ, PT ;  /* 0x000000ff0900720b */ /* 0x000fe20003f4c000 */
[----:B------:R1:W-:Y:S01]  /*0150*/  @!P0 STG.E desc[UR4][R4.64], R9 ;  /* 0x0000000904008986 */ /* 0x0003e2000c101904 */
[----:B------:R-:W-:Y:S02]  /*0160*/  LEA.HI.X.SX32 R7, R7, UR7, 0x1, P1 ;  /* 0x0000000707077c11 */ /* 0x000fe400088f0eff */
[----:B------:R-:W-:Y:S01]  /*0170*/  SEL R11, RZ, 0x1, P2 ;  /* 0x00000001ff0b7807 */ /* 0x000fe20001000000 */
[----:B------:R-:W-:Y:S08]  /*0180*/  @P0 EXIT ;  /* 0x000000000000094d */ /* 0x000ff00003800000 */
[----:B------:R-:W-:Y:S01]  /*0190*/  STG.E.U8 desc[UR4][R6.64], R11 ;  /* 0x0000000b06007986 */ /* 0x000fe2000c101104 */
[----:B------:R-:W-:Y:S05]  /*01a0*/  EXIT ;  /* 0x000000000000794d */ /* 0x000fea0003800000 */
.L_x_0:
[----:B------:R-:W-:-:S00]  /*01b0*/  BRA `(.L_x_0) ;  /* 0xfffffffc00fc7947 */ /* 0x000fc0000383ffff */
[----:B------:R-:W-:-:S00]  /*01c0*/  NOP ;  /* 0x0000000000007918 */ /* 0x000fc00000000000 */
        /* <DEDUP_REMOVED lines=11> */
.L_x_1:


//--------------------- .nv.constant0.triton_poi_fused_add_relu_threshold_backward_1 --------------------------
	.section	.nv.constant0.triton_poi_fused_add_relu_threshold_backward_1,"a",@progbits
	.sectionflags	@""
	.align	4
.nv.constant0.triton_poi_fused_add_relu_threshold_backward_1:
	.zero		556
